	.headerflags	@"EF_CUDA_TEXMODE_UNIFIED EF_CUDA_64BIT_ADDRESS EF_CUDA_ACCELERATORS EF_CUDA_SM90 EF_CUDA_VIRTUAL_SM(EF_CUDA_SM90)"
	.elftype	@"ET_EXEC"


//--------------------- .nv.info                  --------------------------
	.section	.nv.info,"",@"SHT_CUDA_INFO"
	.align	4


	//----- nvinfo : EIATTR_REGCOUNT
	.align		4
        /*0000*/ 	.byte	0x04, 0x2f
        /*0002*/ 	.short	(.L_3 - .L_2)
	.align		4
.L_2:
        /*0004*/ 	.word	index@(triton_poi_fused__native_batch_norm_legit_no_training_leaky_relu_leaky_relu_backward_26)
        /*0008*/ 	.word	0x00000017


	//----- nvinfo : EIATTR_MIN_STACK_SIZE
	.align		4
.L_3:
        /*000c*/ 	.byte	0x04, 0x12
        /*000e*/ 	.short	(.L_5 - .L_4)
	.align		4
.L_4:
        /*0010*/ 	.word	index@(triton_poi_fused__native_batch_norm_legit_no_training_leaky_relu_leaky_relu_backward_26)
        /*0014*/ 	.word	0x00000000


	//----- nvinfo : EIATTR_FRAME_SIZE
	.align		4
.L_5:
        /*0018*/ 	.byte	0x04, 0x11
        /*001a*/ 	.short	(.L_7 - .L_6)
	.align		4
.L_6:
        /*001c*/ 	.word	index@(triton_poi_fused__native_batch_norm_legit_no_training_leaky_relu_leaky_relu_backward_26)
        /*0020*/ 	.word	0x00000000


	//----- nvinfo : EIATTR_MIN_STACK_SIZE
	.align		4
.L_7:
        /*0024*/ 	.byte	0x04, 0x12
        /*0026*/ 	.short	(.L_9 - .L_8)
	.align		4
.L_8:
        /*0028*/ 	.word	index@(triton_poi_fused__native_batch_norm_legit_no_training_leaky_relu_leaky_relu_backward_26)
        /*002c*/ 	.word	0x00000000
.L_9:


//--------------------- .nv.info.triton_poi_fused__native_batch_norm_legit_no_training_leaky_relu_leaky_relu_backward_26 --------------------------
	.section	.nv.info.triton_poi_fused__native_batch_norm_legit_no_training_leaky_relu_leaky_relu_backward_26,"",@"SHT_CUDA_INFO"
	.sectionflags	@""
	.align	4


	//----- nvinfo : EIATTR_CUDA_API_VERSION
	.align		4
        /*0000*/ 	.byte	0x04, 0x37
        /*0002*/ 	.short	(.L_11 - .L_10)
.L_10:
        /*0004*/ 	.word	0x0000007c


	//----- nvinfo : EIATTR_KPARAM_INFO
	.align		4
.L_11:
        /*0008*/ 	.byte	0x04, 0x17
        /*000a*/ 	.short	(.L_13 - .L_12)
.L_12:
        /*000c*/ 	.word	0x00000000
        /*0010*/ 	.short	0x0007
        /*0012*/ 	.short	0x0038
        /*0014*/ 	.byte	0x00, 0xf0, 0x11, 0x00


	//----- nvinfo : EIATTR_KPARAM_INFO
	.align		4
.L_13:
        /*0018*/ 	.byte	0x04, 0x17
        /*001a*/ 	.short	(.L_15 - .L_14)
.L_14:
        /*001c*/ 	.word	0x00000000
        /*0020*/ 	.short	0x0006
        /*0022*/ 	.short	0x0030
        /*0024*/ 	.byte	0x00, 0xf4, 0x21, 0x00


	//----- nvinfo : EIATTR_KPARAM_INFO
	.align		4
.L_15:
        /*0028*/ 	.byte	0x04, 0x17
        /*002a*/ 	.short	(.L_17 - .L_16)
.L_16:
        /*002c*/ 	.word	0x00000000
        /*0030*/ 	.short	0x0005
        /*0032*/ 	.short	0x0028
        /*0034*/ 	.byte	0x00, 0xf4, 0x21, 0x00


	//----- nvinfo : EIATTR_KPARAM_INFO
	.align		4
.L_17:
        /*0038*/ 	.byte	0x04, 0x17
        /*003a*/ 	.short	(.L_19 - .L_18)
.L_18:
        /*003c*/ 	.word	0x00000000
        /*0040*/ 	.short	0x0004
        /*0042*/ 	.short	0x0020
        /*0044*/ 	.byte	0x00, 0xf4, 0x21, 0x00


	//----- nvinfo : EIATTR_KPARAM_INFO
	.align		4
.L_19:
        /*0048*/ 	.byte	0x04, 0x17
        /*004a*/ 	.short	(.L_21 - .L_20)
.L_20:
        /*004c*/ 	.word	0x00000000
        /*0050*/ 	.short	0x0003
        /*0052*/ 	.short	0x0018
        /*0054*/ 	.byte	0x00, 0xf4, 0x21, 0x00


	//----- nvinfo : EIATTR_KPARAM_INFO
	.align		4
.L_21:
        /*0058*/ 	.byte	0x04, 0x17
        /*005a*/ 	.short	(.L_23 - .L_22)
.L_22:
        /*005c*/ 	.word	0x00000000
        /*0060*/ 	.short	0x0002
        /*0062*/ 	.short	0x0010
        /*0064*/ 	.byte	0x00, 0xf4, 0x21, 0x00


	//----- nvinfo : EIATTR_KPARAM_INFO
	.align		4
.L_23:
        /*0068*/ 	.byte	0x04, 0x17
        /*006a*/ 	.short	(.L_25 - .L_24)
.L_24:
        /*006c*/ 	.word	0x00000000
        /*0070*/ 	.short	0x0001
        /*0072*/ 	.short	0x0008
        /*0074*/ 	.byte	0x00, 0xf4, 0x21, 0x00


	//----- nvinfo : EIATTR_KPARAM_INFO
	.align		4
.L_25:
        /*0078*/ 	.byte	0x04, 0x17
        /*007a*/ 	.short	(.L_27 - .L_26)
.L_26:
        /*007c*/ 	.word	0x00000000
        /*0080*/ 	.short	0x0000
        /*0082*/ 	.short	0x0000
        /*0084*/ 	.byte	0x00, 0xf4, 0x21, 0x00


	//----- nvinfo : EIATTR_SPARSE_MMA_MASK
	.align		4
.L_27:
        /*0088*/ 	.byte	0x03, 0x50
        /*008a*/ 	.short	0x0000


	//----- nvinfo : EIATTR_MAXREG_COUNT
	.align		4
        /*008c*/ 	.byte	0x03, 0x1b
        /*008e*/ 	.short	0x00ff


	//----- nvinfo : EIATTR_EXIT_INSTR_OFFSETS
	.align		4
        /*0090*/ 	.byte	0x04, 0x1c
        /*0092*/ 	.short	(.L_29 - .L_28)


	//   ....[0]....
.L_28:
        /*0094*/ 	.word	0x000004b0


	//   ....[1]....
        /*0098*/ 	.word	0x000004d0


	//----- nvinfo : EIATTR_REQNTID
	.align		4
.L_29:
        /*009c*/ 	.byte	0x04, 0x10
        /*009e*/ 	.short	(.L_31 - .L_30)
.L_30:
        /*00a0*/ 	.word	0x00000080
        /*00a4*/ 	.word	0x00000001
        /*00a8*/ 	.word	0x00000001


	//----- nvinfo : EIATTR_CBANK_PARAM_SIZE
	.align		4
.L_31:
        /*00ac*/ 	.byte	0x03, 0x19
        /*00ae*/ 	.short	0x003c


	//----- nvinfo : EIATTR_PARAM_CBANK
	.align		4
        /*00b0*/ 	.byte	0x04, 0x0a
        /*00b2*/ 	.short	(.L_33 - .L_32)
	.align		4
.L_32:
        /*00b4*/ 	.word	index@(.nv.constant0.triton_poi_fused__native_batch_norm_legit_no_training_leaky_relu_leaky_relu_backward_26)
        /*00b8*/ 	.short	0x0210
        /*00ba*/ 	.short	0x003c


	//----- nvinfo : EIATTR_SW_WAR
	.align		4
.L_33:
        /*00bc*/ 	.byte	0x04, 0x36
        /*00be*/ 	.short	(.L_35 - .L_34)
.L_34:
        /*00c0*/ 	.word	0x00000008
.L_35:


//--------------------- .nv.callgraph             --------------------------
	.section	.nv.callgraph,"",@"SHT_CUDA_CALLGRAPH"
	.align	4
	.sectionentsize	8
	.align		4
        /*0000*/ 	.word	0x00000000
	.align		4
        /*0004*/ 	.word	0xffffffff
	.align		4
        /*0008*/ 	.word	0x00000000
	.align		4
        /*000c*/ 	.word	0xfffffffe
	.align		4
        /*0010*/ 	.word	0x00000000
	.align		4
        /*0014*/ 	.word	0xfffffffd
	.align		4
        /*0018*/ 	.word	0x00000000
	.align		4
        /*001c*/ 	.word	0xfffffffc


//--------------------- .nv.constant4             --------------------------
	.section	.nv.constant4,"a",@progbits
	.align	8
	.align		8
.nv.constant4:
        /*0000*/ 	.dword	_$_str
	.align		8
        /*0008*/ 	.dword	_$_str_$_2


//--------------------- .text.triton_poi_fused__native_batch_norm_legit_no_training_leaky_relu_leaky_relu_backward_26 --------------------------
	.section	.text.triton_poi_fused__native_batch_norm_legit_no_training_leaky_relu_leaky_relu_backward_26,"ax",@progbits
	.align	128
        .global         triton_poi_fused__native_batch_norm_legit_no_training_leaky_relu_leaky_relu_backward_26
        .type           triton_poi_fused__native_batch_norm_legit_no_training_leaky_relu_leaky_relu_backward_26,@function
        .size           triton_poi_fused__native_batch_norm_legit_no_training_leaky_relu_leaky_relu_backward_26,(.L_x_1 - triton_poi_fused__native_batch_norm_legit_no_training_leaky_relu_leaky_relu_backward_26)
        .other          triton_poi_fused__native_batch_norm_legit_no_training_leaky_relu_leaky_relu_backward_26,@"STO_CUDA_ENTRY STV_DEFAULT"
triton_poi_fused__native_batch_norm_legit_no_training_leaky_relu_leaky_relu_backward_26:
.text.triton_poi_fused__native_batch_norm_legit_no_training_leaky_relu_leaky_relu_backward_26:
[----:B------:R-:W0:Y:S01]  /*0000*/  LDC R1, c[0x0][0x28] ;  /* 0x00000a00ff017b82 */ /* 0x000e220000000800 */
[----:B------:R-:W1:Y:S07]  /*0010*/  S2R R0, SR_TID.X ;  /* 0x0000000000007919 */ /* 0x000e6e0000002100 */
[----:B------:R-:W2:Y:S01]  /*0020*/  LDC.64 R8, c[0x0][0x228] ;  /* 0x00008a00ff087b82 */ /* 0x000ea20000000a00 */
[----:B------:R-:W-:Y:S01]  /*0030*/  ULDC.64 UR4, c[0x0][0x208] ;  /* 0x0000820000047ab9 */ /* 0x000fe20000000a00 */
[----:B------:R-:W3:Y:S06]  /*0040*/  S2R R5, SR_CTAID.X ;  /* 0x0000000000057919 */ /* 0x000eec0000002500 */
[----:B------:R-:W4:Y:S08]  /*0050*/  LDC.64 R14, c[0x0][0x220] ;  /* 0x00008800ff0e7b82 */ /* 0x000f300000000a00 */
[----:B------:R-:W5:Y:S08]  /*0060*/  LDC.64 R12, c[0x0][0x218] ;  /* 0x00008600ff0c7b82 */ /* 0x000f700000000a00 */
[----:B------:R-:W5:Y:S08]  /*0070*/  LDC.64 R16, c[0x0][0x230] ;  /* 0x00008c00ff107b82 */ /* 0x000f700000000a00 */
[----:B------:R-:W5:Y:S01]  /*0080*/  LDC.64 R18, c[0x0][0x238] ;  /* 0x00008e00ff127b82 */ /* 0x000f620000000a00 */
[----:B-1----:R-:W-:Y:S01]  /*0090*/  IMAD.SHL.U32 R0, R0, 0x2, RZ ;  /* 0x0000000200007824 */ /* 0x002fe200078e00ff */
[----:B------:R-:W-:-:S02]  /*00a0*/  CS2R R6, SRZ ;  /* 0x0000000000067805 */ /* 0x000fc4000001ff00 */
[----:B---3--:R-:W-:Y:S01]  /*00b0*/  SHF.R.S32.HI R3, RZ, 0x17, R5 ;  /* 0x00000017ff037819 */ /* 0x008fe20000011405 */
[----:B------:R-:W-:Y:S01]  /*00c0*/  ULDC.64 UR6, c[0x0][0x240] ;  /* 0x0000900000067ab9 */ /* 0x000fe20000000a00 */
[----:B------:R-:W-:Y:S02]  /*00d0*/  LOP3.LUT R0, R0, 0xfe, RZ, 0xc0, !PT ;  /* 0x000000fe00007812 */ /* 0x000fe400078ec0ff */
[----:B------:R-:W-:Y:S02]  /*00e0*/  SGXT R3, R3, 0x1 ;  /* 0x000000010303781a */ /* 0x000fe40000000200 */
[----:B------:R-:W-:-:S04]  /*00f0*/  LEA R0, R5, R0, 0x8 ;  /* 0x0000000005007211 */ /* 0x000fc800078e40ff */
[----:B------:R-:W-:Y:S02]  /*0100*/  LEA.HI R3, R3, R0, RZ, 0x8 ;  /* 0x0000000003037211 */ /* 0x000fe400078f40ff */
[----:B------:R-:W-:Y:S02]  /*0110*/  ISETP.GE.AND P0, PT, R0, 0x400, PT ;  /* 0x000004000000780c */ /* 0x000fe40003f06270 */
[----:B------:R-:W-:-:S05]  /*0120*/  LOP3.LUT R3, R3, 0xffffff00, RZ, 0xc0, !PT ;  /* 0xffffff0003037812 */ /* 0x000fca00078ec0ff */
[----:B------:R-:W-:Y:S01]  /*0130*/  IMAD.IADD R11, R0, 0x1, -R3 ;  /* 0x00000001000b7824 */ /* 0x000fe200078e0a03 */
[----:B------:R-:W-:-:S03]  /*0140*/  CS2R R2, SRZ ;  /* 0x0000000000027805 */ /* 0x000fc6000001ff00 */
[----:B--2---:R-:W-:-:S05]  /*0150*/  IMAD.WIDE R8, R11, 0x4, R8 ;  /* 0x000000040b087825 */ /* 0x004fca00078e0208 */
[----:B------:R1:W2:Y:S01]  /*0160*/  @!P0 LDG.E.EL.64 R2, desc[UR4][R8.64] ;  /* 0x0000000408028981 */ /* 0x0002a2000c2e1b00 */
[----:B------:R-:W-:Y:S01]  /*0170*/  CS2R R4, SRZ ;  /* 0x0000000000047805 */ /* 0x000fe2000001ff00 */
[----:B----4-:R-:W-:-:S04]  /*0180*/  IMAD.WIDE R14, R11, 0x4, R14 ;  /* 0x000000040b0e7825 */ /* 0x010fc800078e020e */
[----:B-----5:R-:W-:Y:S01]  /*0190*/  IMAD.WIDE R12, R0, 0x4, R12 ;  /* 0x00000004000c7825 */ /* 0x020fe200078e020c */
[----:B------:R-:W3:Y:S03]  /*01a0*/  @!P0 LDG.E.EL.64 R4, desc[UR4][R14.64] ;  /* 0x000000040e048981 */ /* 0x000ee6000c2e1b00 */
[C---:B0-----:R-:W-:Y:S01]  /*01b0*/  IMAD.WIDE R16, R11.reuse, 0x4, R16 ;  /* 0x000000040b107825 */ /* 0x041fe200078e0210 */
[----:B------:R0:W3:Y:S01]  /*01c0*/  @!P0 LDG.E.64 R6, desc[UR4][R12.64] ;  /* 0x000000040c068981 */ /* 0x0000e2000c1e1b00 */
[----:B-1----:R-:W-:Y:S02]  /*01d0*/  CS2R R8, SRZ ;  /* 0x0000000000087805 */ /* 0x002fe4000001ff00 */
[----:B------:R-:W-:Y:S01]  /*01e0*/  IMAD.WIDE R18, R11, 0x4, R18 ;  /* 0x000000040b127825 */ /* 0x000fe200078e0212 */
[----:B------:R-:W-:-:S04]  /*01f0*/  CS2R R10, SRZ ;  /* 0x00000000000a7805 */ /* 0x000fc8000001ff00 */
[----:B------:R-:W4:Y:S04]  /*0200*/  @!P0 LDG.E.EL.64 R8, desc[UR4][R18.64] ;  /* 0x0000000412088981 */ /* 0x000f28000c2e1b00 */
[----:B------:R-:W4:Y:S01]  /*0210*/  @!P0 LDG.E.EL.64 R10, desc[UR4][R16.64] ;  /* 0x00000004100a8981 */ /* 0x000f22000c2e1b00 */
[----:B0-----:R-:W-:Y:S01]  /*0220*/  HFMA2.MMA R13, -RZ, RZ, 1.625, 0 ;  /* 0x3e800000ff0d7435 */ /* 0x001fe200000001ff */
[----:B--2---:R-:W-:Y:S01]  /*0230*/  FADD R2, R2, 0.0010000000474974513054 ;  /* 0x3a83126f02027421 */ /* 0x004fe20000000000 */
[----:B------:R-:W-:-:S03]  /*0240*/  FADD R3, R3, 0.0010000000474974513054 ;  /* 0x3a83126f03037421 */ /* 0x000fc60000000000 */
[----:B------:R-:W0:Y:S08]  /*0250*/  MUFU.SQRT R20, R2 ;  /* 0x0000000200147308 */ /* 0x000e300000002000 */
[----:B------:R-:W1:Y:S01]  /*0260*/  MUFU.SQRT R14, R3 ;  /* 0x00000003000e7308 */ /* 0x000e620000002000 */
[C---:B0-----:R-:W-:Y:S02]  /*0270*/  FSETP.GT.AND P1, PT, R20.reuse, 8.50705917302346158658e+37, PT ;  /* 0x7e8000001400780b */ /* 0x041fe40003f24000 */
[----:B------:R-:W-:-:S02]  /*0280*/  FSETP.GEU.AND P3, PT, R20, 1.175494350822287508e-38, PT ;  /* 0x008000001400780b */ /* 0x000fc40003f6e000 */
[C---:B-1----:R-:W-:Y:S02]  /*0290*/  FSETP.GT.AND P2, PT, R14.reuse, 8.50705917302346158658e+37, PT ;  /* 0x7e8000000e00780b */ /* 0x042fe40003f44000 */
[----:B------:R-:W-:-:S07]  /*02a0*/  FSETP.GEU.AND P4, PT, R14, 1.175494350822287508e-38, PT ;  /* 0x008000000e00780b */ /* 0x000fce0003f8e000 */
[----:B------:R-:W-:-:S04]  /*02b0*/  @P1 FMUL R20, R20, 0.25 ;  /* 0x3e80000014141820 */ /* 0x000fc80000400000 */
[----:B------:R-:W-:Y:S01]  /*02c0*/  @!P3 FMUL R20, R20, 16777216 ;  /* 0x4b8000001414b820 */ /* 0x000fe20000400000 */
[----:B------:R-:W-:-:S04]  /*02d0*/  @P2 FMUL R14, R14, 0.25 ;  /* 0x3e8000000e0e2820 */ /* 0x000fc80000400000 */
[----:B------:R-:W-:Y:S01]  /*02e0*/  @!P4 FMUL R14, R14, 16777216 ;  /* 0x4b8000000e0ec820 */ /* 0x000fe20000400000 */
[----:B------:R-:W0:Y:S01]  /*02f0*/  MUFU.RCP R20, R20 ;  /* 0x0000001400147308 */ /* 0x000e220000001000 */
[----:B------:R-:W-:-:S07]  /*0300*/  FSEL R3, R13, 1, P1 ;  /* 0x3f8000000d037808 */ /* 0x000fce0000800000 */
[----:B------:R-:W1:Y:S01]  /*0310*/  MUFU.RCP R14, R14 ;  /* 0x0000000e000e7308 */ /* 0x000e620000001000 */
[----:B------:R-:W-:Y:S01]  /*0320*/  FSEL R13, R13, 1, P2 ;  /* 0x3f8000000d0d7808 */ /* 0x000fe20001000000 */
[----:B------:R-:W-:Y:S01]  /*0330*/  @!P3 FMUL R3, R3, 16777216 ;  /* 0x4b8000000303b820 */ /* 0x000fe20000400000 */
[----:B---3--:R-:W-:-:S03]  /*0340*/  FADD R4, -R4, R6 ;  /* 0x0000000604047221 */ /* 0x008fc60000000100 */
[----:B------:R-:W-:Y:S01]  /*0350*/  @!P4 FMUL R13, R13, 16777216 ;  /* 0x4b8000000d0dc820 */ /* 0x000fe20000400000 */
[----:B0-----:R-:W-:Y:S01]  /*0360*/  FMUL R3, R20, R3 ;  /* 0x0000000314037220 */ /* 0x001fe20000400000 */
[----:B------:R-:W-:-:S03]  /*0370*/  FADD R2, -R5, R7 ;  /* 0x0000000705027221 */ /* 0x000fc60000000100 */
[----:B------:R-:W-:Y:S01]  /*0380*/  FMUL R5, R3, R4 ;  /* 0x0000000403057220 */ /* 0x000fe20000400000 */
[----:B-1----:R-:W-:-:S04]  /*0390*/  FMUL R13, R14, R13 ;  /* 0x0000000d0e0d7220 */ /* 0x002fc80000400000 */
[----:B------:R-:W-:Y:S01]  /*03a0*/  FMUL R4, R13, R2 ;  /* 0x000000020d047220 */ /* 0x000fe20000400000 */
[----:B----4-:R-:W-:Y:S01]  /*03b0*/  FFMA R8, R5, R10, R8 ;  /* 0x0000000a05087223 */ /* 0x010fe20000000008 */
[----:B------:R-:W0:Y:S02]  /*03c0*/  LDC.64 R2, c[0x0][0x210] ;  /* 0x00008400ff027b82 */ /* 0x000e240000000a00 */
[----:B------:R-:W-:Y:S02]  /*03d0*/  FFMA R9, R4, R11, R9 ;  /* 0x0000000b04097223 */ /* 0x000fe40000000009 */
[----:B------:R-:W-:-:S03]  /*03e0*/  FSETP.GT.AND P2, PT, R8, RZ, PT ;  /* 0x000000ff0800720b */ /* 0x000fc60003f44000 */
[----:B------:R-:W-:-:S10]  /*03f0*/  FSETP.GT.AND P1, PT, R9, RZ, PT ;  /* 0x000000ff0900720b */ /* 0x000fd40003f24000 */
[----:B------:R-:W-:-:S03]  /*0400*/  @!P2 FMUL R8, R8, 0.10000000149011611938 ;  /* 0x3dcccccd0808a820 */ /* 0x000fc60000400000 */
[----:B------:R-:W-:Y:S02]  /*0410*/  @!P1 FMUL R9, R9, 0.10000000149011611938 ;  /* 0x3dcccccd09099820 */ /* 0x000fe40000400000 */
[----:B------:R-:W-:Y:S01]  /*0420*/  FSETP.GT.AND P3, PT, R8, RZ, PT ;  /* 0x000000ff0800720b */ /* 0x000fe20003f64000 */
[C---:B0-----:R-:W-:Y:S02]  /*0430*/  IMAD.WIDE R2, R0.reuse, 0x4, R2 ;  /* 0x0000000400027825 */ /* 0x041fe400078e0202 */
[----:B------:R-:W-:Y:S02]  /*0440*/  FSETP.GT.AND P2, PT, R9, RZ, PT ;  /* 0x000000ff0900720b */ /* 0x000fe40003f44000 */
[----:B------:R-:W-:Y:S02]  /*0450*/  IADD3 R4, P1, R0, UR6, RZ ;  /* 0x0000000600047c10 */ /* 0x000fe4000ff3e0ff */
[----:B------:R-:W-:Y:S02]  /*0460*/  SEL R6, RZ, 0x1, !P3 ;  /* 0x00000001ff067807 */ /* 0x000fe40005800000 */
[----:B------:R-:W-:Y:S01]  /*0470*/  SEL R7, RZ, 0x100, !P2 ;  /* 0x00000100ff077807 */ /* 0x000fe20005000000 */
[----:B------:R0:W-:Y:S01]  /*0480*/  @!P0 STG.E.64 desc[UR4][R2.64], R8 ;  /* 0x0000000802008986 */ /* 0x0001e2000c101b04 */
[----:B------:R-:W-:-:S03]  /*0490*/  LEA.HI.X.SX32 R5, R0, UR7, 0x1, P1 ;  /* 0x0000000700057c11 */ /* 0x000fc600088f0eff */
[----:B------:R-:W-:Y:S01]  /*04a0*/  IMAD.IADD R7, R6, 0x1, R7 ;  /* 0x0000000106077824 */ /* 0x000fe200078e0207 */
[----:B0-----:R-:W-:Y:S06]  /*04b0*/  @P0 EXIT ;  /* 0x000000000000094d */ /* 0x001fec0003800000 */
[----:B------:R-:W-:Y:S01]  /*04c0*/  STG.E.U16 desc[UR4][R4.64], R7 ;  /* 0x0000000704007986 */ /* 0x000fe2000c101504 */
[----:B------:R-:W-:Y:S05]  /*04d0*/  EXIT ;  /* 0x000000000000794d */ /* 0x000fea0003800000 */
.L_x_0:
[----:B------:R-:W-:-:S00]  /*04e0*/  BRA `(.L_x_0) ;  /* 0xfffffffc00fc7947 */ /* 0x000fc0000383ffff */
[----:B------:R-:W-:-:S00]  /*04f0*/  NOP ;  /* 0x0000000000007918 */ /* 0x000fc00000000000 */
        /* <DEDUP_REMOVED lines=8> */
.L_x_1:


//--------------------- .nv.global.init           --------------------------
	.section	.nv.global.init,"aw",@progbits
.nv.global.init:
	.type		_$_str,@object
	.size		_$_str,(_$_str_$_2 - _$_str)
_$_str:
        /*0000*/ 	.byte	0x5f, 0x5f, 0x43, 0x55, 0x44, 0x41, 0x5f, 0x46, 0x54, 0x5a, 0x00
	.type		_$_str_$_2,@object
	.size		_$_str_$_2,(.L_1 - _$_str_$_2)
_$_str_$_2:
        /*000b*/ 	.byte	0x5f, 0x5f, 0x43, 0x55, 0x44, 0x41, 0x5f, 0x50, 0x52, 0x45, 0x43, 0x5f, 0x53, 0x51, 0x52, 0x54
        /*001b*/ 	.byte	0x00
.L_1:


//--------------------- .nv.constant0.triton_poi_fused__native_batch_norm_legit_no_training_leaky_relu_leaky_relu_backward_26 --------------------------
	.section	.nv.constant0.triton_poi_fused__native_batch_norm_legit_no_training_leaky_relu_leaky_relu_backward_26,"a",@progbits
	.sectionflags	@""
	.align	4
.nv.constant0.triton_poi_fused__native_batch_norm_legit_no_training_leaky_relu_leaky_relu_backward_26:
	.zero		588
